	.headerflags	@"EF_CUDA_TEXMODE_UNIFIED EF_CUDA_64BIT_ADDRESS EF_CUDA_ACCELERATORS EF_CUDA_SM90 EF_CUDA_VIRTUAL_SM(EF_CUDA_SM90)"
	.elftype	@"ET_EXEC"


//--------------------- .nv.info                  --------------------------
	.section	.nv.info,"",@"SHT_CUDA_INFO"
	.align	4


	//----- nvinfo : EIATTR_REGCOUNT
	.align		4
        /*0000*/ 	.byte	0x04, 0x2f
        /*0002*/ 	.short	(.L_3 - .L_2)
	.align		4
.L_2:
        /*0004*/ 	.word	index@(triton_poi_fused_add_div_mul_sqrt_sub_2)
        /*0008*/ 	.word	0x0000001c


	//----- nvinfo : EIATTR_MIN_STACK_SIZE
	.align		4
.L_3:
        /*000c*/ 	.byte	0x04, 0x12
        /*000e*/ 	.short	(.L_5 - .L_4)
	.align		4
.L_4:
        /*0010*/ 	.word	index@(triton_poi_fused_add_div_mul_sqrt_sub_2)
        /*0014*/ 	.word	0x00000000


	//----- nvinfo : EIATTR_FRAME_SIZE
	.align		4
.L_5:
        /*0018*/ 	.byte	0x04, 0x11
        /*001a*/ 	.short	(.L_7 - .L_6)
	.align		4
.L_6:
        /*001c*/ 	.word	index@(triton_poi_fused_add_div_mul_sqrt_sub_2)
        /*0020*/ 	.word	0x00000000


	//----- nvinfo : EIATTR_MIN_STACK_SIZE
	.align		4
.L_7:
        /*0024*/ 	.byte	0x04, 0x12
        /*0026*/ 	.short	(.L_9 - .L_8)
	.align		4
.L_8:
        /*0028*/ 	.word	index@(triton_poi_fused_add_div_mul_sqrt_sub_2)
        /*002c*/ 	.word	0x00000000
.L_9:


//--------------------- .nv.info.triton_poi_fused_add_div_mul_sqrt_sub_2 --------------------------
	.section	.nv.info.triton_poi_fused_add_div_mul_sqrt_sub_2,"",@"SHT_CUDA_INFO"
	.sectionflags	@""
	.align	4


	//----- nvinfo : EIATTR_CUDA_API_VERSION
	.align		4
        /*0000*/ 	.byte	0x04, 0x37
        /*0002*/ 	.short	(.L_11 - .L_10)
.L_10:
        /*0004*/ 	.word	0x0000007c


	//----- nvinfo : EIATTR_KPARAM_INFO
	.align		4
.L_11:
        /*0008*/ 	.byte	0x04, 0x17
        /*000a*/ 	.short	(.L_13 - .L_12)
.L_12:
        /*000c*/ 	.word	0x00000000
        /*0010*/ 	.short	0x0007
        /*0012*/ 	.short	0x0038
        /*0014*/ 	.byte	0x00, 0xf0, 0x11, 0x00


	//----- nvinfo : EIATTR_KPARAM_INFO
	.align		4
.L_13:
        /*0018*/ 	.byte	0x04, 0x17
        /*001a*/ 	.short	(.L_15 - .L_14)
.L_14:
        /*001c*/ 	.word	0x00000000
        /*0020*/ 	.short	0x0006
        /*0022*/ 	.short	0x0030
        /*0024*/ 	.byte	0x00, 0xf4, 0x21, 0x00


	//----- nvinfo : EIATTR_KPARAM_INFO
	.align		4
.L_15:
        /*0028*/ 	.byte	0x04, 0x17
        /*002a*/ 	.short	(.L_17 - .L_16)
.L_16:
        /*002c*/ 	.word	0x00000000
        /*0030*/ 	.short	0x0005
        /*0032*/ 	.short	0x0028
        /*0034*/ 	.byte	0x00, 0xf4, 0x21, 0x00


	//----- nvinfo : EIATTR_KPARAM_INFO
	.align		4
.L_17:
        /*0038*/ 	.byte	0x04, 0x17
        /*003a*/ 	.short	(.L_19 - .L_18)
.L_18:
        /*003c*/ 	.word	0x00000000
        /*0040*/ 	.short	0x0004
        /*0042*/ 	.short	0x0020
        /*0044*/ 	.byte	0x00, 0xf4, 0x21, 0x00


	//----- nvinfo : EIATTR_KPARAM_INFO
	.align		4
.L_19:
        /*0048*/ 	.byte	0x04, 0x17
        /*004a*/ 	.short	(.L_21 - .L_20)
.L_20:
        /*004c*/ 	.word	0x00000000
        /*0050*/ 	.short	0x0003
        /*0052*/ 	.short	0x0018
        /*0054*/ 	.byte	0x00, 0xf4, 0x21, 0x00


	//----- nvinfo : EIATTR_KPARAM_INFO
	.align		4
.L_21:
        /*0058*/ 	.byte	0x04, 0x17
        /*005a*/ 	.short	(.L_23 - .L_22)
.L_22:
        /*005c*/ 	.word	0x00000000
        /*0060*/ 	.short	0x0002
        /*0062*/ 	.short	0x0010
        /*0064*/ 	.byte	0x00, 0xf4, 0x21, 0x00


	//----- nvinfo : EIATTR_KPARAM_INFO
	.align		4
.L_23:
        /*0068*/ 	.byte	0x04, 0x17
        /*006a*/ 	.short	(.L_25 - .L_24)
.L_24:
        /*006c*/ 	.word	0x00000000
        /*0070*/ 	.short	0x0001
        /*0072*/ 	.short	0x0008
        /*0074*/ 	.byte	0x00, 0xf4, 0x21, 0x00


	//----- nvinfo : EIATTR_KPARAM_INFO
	.align		4
.L_25:
        /*0078*/ 	.byte	0x04, 0x17
        /*007a*/ 	.short	(.L_27 - .L_26)
.L_26:
        /*007c*/ 	.word	0x00000000
        /*0080*/ 	.short	0x0000
        /*0082*/ 	.short	0x0000
        /*0084*/ 	.byte	0x00, 0xf4, 0x21, 0x00


	//----- nvinfo : EIATTR_SPARSE_MMA_MASK
	.align		4
.L_27:
        /*0088*/ 	.byte	0x03, 0x50
        /*008a*/ 	.short	0x0000


	//----- nvinfo : EIATTR_MAXREG_COUNT
	.align		4
        /*008c*/ 	.byte	0x03, 0x1b
        /*008e*/ 	.short	0x00ff


	//----- nvinfo : EIATTR_EXIT_INSTR_OFFSETS
	.align		4
        /*0090*/ 	.byte	0x04, 0x1c
        /*0092*/ 	.short	(.L_29 - .L_28)


	//   ....[0]....
.L_28:
        /*0094*/ 	.word	0x000004a0


	//   ....[1]....
        /*0098*/ 	.word	0x000004c0


	//----- nvinfo : EIATTR_REQNTID
	.align		4
.L_29:
        /*009c*/ 	.byte	0x04, 0x10
        /*009e*/ 	.short	(.L_31 - .L_30)
.L_30:
        /*00a0*/ 	.word	0x00000080
        /*00a4*/ 	.word	0x00000001
        /*00a8*/ 	.word	0x00000001


	//----- nvinfo : EIATTR_CBANK_PARAM_SIZE
	.align		4
.L_31:
        /*00ac*/ 	.byte	0x03, 0x19
        /*00ae*/ 	.short	0x003c


	//----- nvinfo : EIATTR_PARAM_CBANK
	.align		4
        /*00b0*/ 	.byte	0x04, 0x0a
        /*00b2*/ 	.short	(.L_33 - .L_32)
	.align		4
.L_32:
        /*00b4*/ 	.word	index@(.nv.constant0.triton_poi_fused_add_div_mul_sqrt_sub_2)
        /*00b8*/ 	.short	0x0210
        /*00ba*/ 	.short	0x003c


	//----- nvinfo : EIATTR_SW_WAR
	.align		4
.L_33:
        /*00bc*/ 	.byte	0x04, 0x36
        /*00be*/ 	.short	(.L_35 - .L_34)
.L_34:
        /*00c0*/ 	.word	0x00000008
.L_35:


//--------------------- .nv.callgraph             --------------------------
	.section	.nv.callgraph,"",@"SHT_CUDA_CALLGRAPH"
	.align	4
	.sectionentsize	8
	.align		4
        /*0000*/ 	.word	0x00000000
	.align		4
        /*0004*/ 	.word	0xffffffff
	.align		4
        /*0008*/ 	.word	0x00000000
	.align		4
        /*000c*/ 	.word	0xfffffffe
	.align		4
        /*0010*/ 	.word	0x00000000
	.align		4
        /*0014*/ 	.word	0xfffffffd
	.align		4
        /*0018*/ 	.word	0x00000000
	.align		4
        /*001c*/ 	.word	0xfffffffc


//--------------------- .nv.constant4             --------------------------
	.section	.nv.constant4,"a",@progbits
	.align	8
	.align		8
.nv.constant4:
        /*0000*/ 	.dword	_$_str
	.align		8
        /*0008*/ 	.dword	_$_str_$_2


//--------------------- .text.triton_poi_fused_add_div_mul_sqrt_sub_2 --------------------------
	.section	.text.triton_poi_fused_add_div_mul_sqrt_sub_2,"ax",@progbits
	.align	128
        .global         triton_poi_fused_add_div_mul_sqrt_sub_2
        .type           triton_poi_fused_add_div_mul_sqrt_sub_2,@function
        .size           triton_poi_fused_add_div_mul_sqrt_sub_2,(.L_x_1 - triton_poi_fused_add_div_mul_sqrt_sub_2)
        .other          triton_poi_fused_add_div_mul_sqrt_sub_2,@"STO_CUDA_ENTRY STV_DEFAULT"
triton_poi_fused_add_div_mul_sqrt_sub_2:
.text.triton_poi_fused_add_div_mul_sqrt_sub_2:
[----:B------:R-:W0:Y:S01]  /*0000*/  LDC R1, c[0x0][0x28] ;  /* 0x00000a00ff017b82 */ /* 0x000e220000000800 */
[----:B------:R-:W1:Y:S07]  /*0010*/  S2R R0, SR_TID.X ;  /* 0x0000000000007919 */ /* 0x000e6e0000002100 */
[----:B------:R-:W2:Y:S01]  /*0020*/  LDC.64 R16, c[0x0][0x228] ;  /* 0x00008a00ff107b82 */ /* 0x000ea20000000a00 */
[----:B------:R-:W-:Y:S01]  /*0030*/  CS2R R12, SRZ ;  /* 0x00000000000c7805 */ /* 0x000fe2000001ff00 */
[----:B------:R-:W-:Y:S01]  /*0040*/  ULDC.64 UR4, c[0x0][0x208] ;  /* 0x0000820000047ab9 */ /* 0x000fe20000000a00 */
[----:B------:R-:W3:Y:S05]  /*0050*/  S2R R5, SR_CTAID.X ;  /* 0x0000000000057919 */ /* 0x000eea0000002500 */
[----:B------:R-:W4:Y:S08]  /*0060*/  LDC.64 R22, c[0x0][0x218] ;  /* 0x00008600ff167b82 */ /* 0x000f300000000a00 */
[----:B------:R-:W5:Y:S08]  /*0070*/  LDC.64 R24, c[0x0][0x220] ;  /* 0x00008800ff187b82 */ /* 0x000f700000000a00 */
[----:B------:R-:W4:Y:S01]  /*0080*/  LDC.64 R6, c[0x0][0x230] ;  /* 0x00008c00ff067b82 */ /* 0x000f220000000a00 */
[----:B-1----:R-:W-:-:S07]  /*0090*/  SHF.L.U32 R0, R0, 0x1, RZ ;  /* 0x0000000100007819 */ /* 0x002fce00000006ff */
[----:B------:R-:W1:Y:S01]  /*00a0*/  LDC.64 R8, c[0x0][0x238] ;  /* 0x00008e00ff087b82 */ /* 0x000e620000000a00 */
[----:B---3--:R-:W-:Y:S02]  /*00b0*/  SHF.R.S32.HI R3, RZ, 0x17, R5 ;  /* 0x00000017ff037819 */ /* 0x008fe40000011405 */
[----:B------:R-:W-:Y:S02]  /*00c0*/  LOP3.LUT R0, R0, 0xfe, RZ, 0xc0, !PT ;  /* 0x000000fe00007812 */ /* 0x000fe400078ec0ff */
[----:B------:R-:W-:Y:S02]  /*00d0*/  SGXT R3, R3, 0x1 ;  /* 0x000000010303781a */ /* 0x000fe40000000200 */
[----:B------:R-:W-:Y:S02]  /*00e0*/  LEA R0, R5, R0, 0x8 ;  /* 0x0000000005007211 */ /* 0x000fe400078e40ff */
[----:B------:R-:W3:Y:S02]  /*00f0*/  LDC.64 R4, c[0x0][0x210] ;  /* 0x00008400ff047b82 */ /* 0x000ee40000000a00 */
[----:B------:R-:W-:-:S02]  /*0100*/  LEA.HI R3, R3, R0, RZ, 0x4 ;  /* 0x0000000003037211 */ /* 0x000fc400078f20ff */
[----:B------:R-:W-:Y:S02]  /*0110*/  ISETP.GE.AND P4, PT, R0, 0x100, PT ;  /* 0x000001000000780c */ /* 0x000fe40003f86270 */
[----:B------:R-:W-:-:S04]  /*0120*/  SHF.R.S32.HI R3, RZ, 0x4, R3 ;  /* 0x00000004ff037819 */ /* 0x000fc80000011403 */
[----:B------:R-:W-:-:S04]  /*0130*/  LEA.HI R2, R3, R3, RZ, 0x2 ;  /* 0x0000000303027211 */ /* 0x000fc800078f10ff */
[----:B------:R-:W-:-:S04]  /*0140*/  LOP3.LUT R2, R2, 0xfffffffc, RZ, 0xc0, !PT ;  /* 0xfffffffc02027812 */ /* 0x000fc800078ec0ff */
[----:B------:R-:W-:-:S05]  /*0150*/  IADD3 R15, R3, -R2, RZ ;  /* 0x80000002030f7210 */ /* 0x000fca0007ffe0ff */
[----:B--2---:R-:W-:-:S05]  /*0160*/  IMAD.WIDE R16, R15, 0x4, R16 ;  /* 0x000000040f107825 */ /* 0x004fca00078e0210 */
[----:B------:R-:W2:Y:S04]  /*0170*/  @!P4 LDG.E.EL R12, desc[UR4][R16.64] ;  /* 0x00000004100cc981 */ /* 0x000ea8000c2e1900 */
[----:B------:R1:W2:Y:S01]  /*0180*/  @!P4 LDG.E.EL R13, desc[UR4][R16.64] ;  /* 0x00000004100dc981 */ /* 0x0002a2000c2e1900 */
[----:B------:R-:W-:Y:S02]  /*0190*/  CS2R R10, SRZ ;  /* 0x00000000000a7805 */ /* 0x000fe4000001ff00 */
[----:B------:R-:W-:Y:S01]  /*01a0*/  CS2R R2, SRZ ;  /* 0x0000000000027805 */ /* 0x000fe2000001ff00 */
[----:B----4-:R-:W-:-:S04]  /*01b0*/  IMAD.WIDE R22, R0, 0x4, R22 ;  /* 0x0000000400167825 */ /* 0x010fc800078e0216 */
[----:B-----5:R-:W-:Y:S01]  /*01c0*/  IMAD.WIDE R24, R15, 0x4, R24 ;  /* 0x000000040f187825 */ /* 0x020fe200078e0218 */
[----:B------:R-:W4:Y:S04]  /*01d0*/  @!P4 LDG.E.64 R2, desc[UR4][R22.64] ;  /* 0x000000041602c981 */ /* 0x000f28000c1e1b00 */
[----:B------:R-:W4:Y:S04]  /*01e0*/  @!P4 LDG.E.EL R11, desc[UR4][R24.64] ;  /* 0x00000004180bc981 */ /* 0x000f28000c2e1900 */
[----:B------:R-:W5:Y:S01]  /*01f0*/  @!P4 LDG.E.EL R10, desc[UR4][R24.64] ;  /* 0x00000004180ac981 */ /* 0x000f62000c2e1900 */
[----:B------:R-:W-:-:S02]  /*0200*/  HFMA2.MMA R14, -RZ, RZ, 0, 0 ;  /* 0x00000000ff0e7435 */ /* 0x000fc400000001ff */
[----:B------:R-:W-:Y:S01]  /*0210*/  HFMA2.MMA R19, -RZ, RZ, 0, 0 ;  /* 0x00000000ff137435 */ /* 0x000fe200000001ff */
[----:B-1----:R-:W-:Y:S02]  /*0220*/  CS2R R16, SRZ ;  /* 0x0000000000107805 */ /* 0x002fe4000001ff00 */
[----:B------:R-:W-:Y:S01]  /*0230*/  MOV R21, RZ ;  /* 0x000000ff00157202 */ /* 0x000fe20000000f00 */
[----:B0-----:R-:W-:-:S04]  /*0240*/  IMAD.WIDE R6, R15, 0x4, R6 ;  /* 0x000000040f067825 */ /* 0x001fc800078e0206 */
[C---:B------:R-:W-:Y:S01]  /*0250*/  IMAD.WIDE R8, R15.reuse, 0x4, R8 ;  /* 0x000000040f087825 */ /* 0x040fe200078e0208 */
[----:B------:R-:W4:Y:S03]  /*0260*/  @!P4 LDG.E.EL R16, desc[UR4][R6.64] ;  /* 0x000000040610c981 */ /* 0x000f26000c2e1900 */
[----:B---3--:R-:W-:Y:S01]  /*0270*/  IMAD.WIDE R4, R15, 0x4, R4 ;  /* 0x000000040f047825 */ /* 0x008fe200078e0204 */
[----:B------:R-:W-:Y:S01]  /*0280*/  MOV R15, RZ ;  /* 0x000000ff000f7202 */ /* 0x000fe20000000f00 */
[----:B------:R-:W3:Y:S04]  /*0290*/  @!P4 LDG.E.EL R14, desc[UR4][R6.64] ;  /* 0x00000004060ec981 */ /* 0x000ee8000c2e1900 */
[----:B------:R-:W3:Y:S04]  /*02a0*/  @!P4 LDG.E.EL R21, desc[UR4][R8.64] ;  /* 0x000000040815c981 */ /* 0x000ee8000c2e1900 */
[----:B------:R-:W3:Y:S04]  /*02b0*/  @!P4 LDG.E.EL R19, desc[UR4][R8.64] ;  /* 0x000000040813c981 */ /* 0x000ee8000c2e1900 */
[----:B------:R-:W3:Y:S04]  /*02c0*/  @!P4 LDG.E.EL R15, desc[UR4][R4.64] ;  /* 0x00000004040fc981 */ /* 0x000ee8000c2e1900 */
[----:B------:R0:W3:Y:S02]  /*02d0*/  @!P4 LDG.E.EL R17, desc[UR4][R4.64] ;  /* 0x000000040411c981 */ /* 0x0000e4000c2e1900 */
[----:B0-----:R-:W0:Y:S02]  /*02e0*/  LDC.64 R4, c[0x0][0x240] ;  /* 0x00009000ff047b82 */ /* 0x001e240000000a00 */
[----:B0-----:R-:W-:-:S04]  /*02f0*/  IMAD.WIDE R4, R0, 0x4, R4 ;  /* 0x0000000400047825 */ /* 0x001fc800078e0204 */
[----:B--2---:R-:W-:Y:S01]  /*0300*/  FADD R12, R12, 9.9999997473787516356e-06 ;  /* 0x3727c5ac0c0c7421 */ /* 0x004fe20000000000 */
[----:B------:R-:W-:-:S03]  /*0310*/  FADD R13, R13, 9.9999997473787516356e-06 ;  /* 0x3727c5ac0d0d7421 */ /* 0x000fc60000000000 */
[----:B------:R-:W0:Y:S08]  /*0320*/  MUFU.SQRT R20, R12 ;  /* 0x0000000c00147308 */ /* 0x000e300000002000 */
[----:B------:R-:W1:Y:S01]  /*0330*/  MUFU.SQRT R18, R13 ;  /* 0x0000000d00127308 */ /* 0x000e620000002000 */
[C---:B0-----:R-:W-:Y:S02]  /*0340*/  FSETP.GT.AND P1, PT, R20.reuse, 8.50705917302346158658e+37, PT ;  /* 0x7e8000001400780b */ /* 0x041fe40003f24000 */
[----:B------:R-:W-:-:S02]  /*0350*/  FSETP.GEU.AND P3, PT, R20, 1.175494350822287508e-38, PT ;  /* 0x008000001400780b */ /* 0x000fc40003f6e000 */
[C---:B-1----:R-:W-:Y:S02]  /*0360*/  FSETP.GT.AND P0, PT, R18.reuse, 8.50705917302346158658e+37, PT ;  /* 0x7e8000001200780b */ /* 0x042fe40003f04000 */
[----:B------:R-:W-:-:S07]  /*0370*/  FSETP.GEU.AND P2, PT, R18, 1.175494350822287508e-38, PT ;  /* 0x008000001200780b */ /* 0x000fce0003f4e000 */
[----:B------:R-:W-:-:S04]  /*0380*/  @P1 FMUL R20, R20, 0.25 ;  /* 0x3e80000014141820 */ /* 0x000fc80000400000 */
[----:B------:R-:W-:Y:S01]  /*0390*/  @!P3 FMUL R20, R20, 16777216 ;  /* 0x4b8000001414b820 */ /* 0x000fe20000400000 */
[----:B------:R-:W-:-:S04]  /*03a0*/  @P0 FMUL R18, R18, 0.25 ;  /* 0x3e80000012120820 */ /* 0x000fc80000400000 */
[----:B------:R-:W-:Y:S01]  /*03b0*/  @!P2 FMUL R18, R18, 16777216 ;  /* 0x4b8000001212a820 */ /* 0x000fe20000400000 */
[----:B------:R-:W0:Y:S01]  /*03c0*/  MUFU.RCP R20, R20 ;  /* 0x0000001400147308 */ /* 0x000e220000001000 */
[----:B----4-:R-:W-:Y:S01]  /*03d0*/  FADD R2, -R11, R2 ;  /* 0x000000020b027221 */ /* 0x010fe20000000100 */
[----:B-----5:R-:W-:-:S06]  /*03e0*/  FADD R3, -R10, R3 ;  /* 0x000000030a037221 */ /* 0x020fcc0000000100 */
[----:B------:R-:W1:Y:S01]  /*03f0*/  MUFU.RCP R7, R18 ;  /* 0x0000001200077308 */ /* 0x000e620000001000 */
[----:B------:R-:W-:Y:S01]  /*0400*/  @P0 FMUL R2, R2, 0.25 ;  /* 0x3e80000002020820 */ /* 0x000fe20000400000 */
[----:B------:R-:W-:-:S03]  /*0410*/  @P1 FMUL R3, R3, 0.25 ;  /* 0x3e80000003031820 */ /* 0x000fc60000400000 */
[----:B------:R-:W-:Y:S01]  /*0420*/  @!P2 FMUL R2, R2, 16777216 ;  /* 0x4b8000000202a820 */ /* 0x000fe20000400000 */
[----:B------:R-:W-:-:S04]  /*0430*/  @!P3 FMUL R3, R3, 16777216 ;  /* 0x4b8000000303b820 */ /* 0x000fc80000400000 */
[----:B0-----:R-:W-:Y:S01]  /*0440*/  FMUL R6, R20, R3 ;  /* 0x0000000314067220 */ /* 0x001fe20000400000 */
[----:B-1----:R-:W-:-:S03]  /*0450*/  FMUL R2, R7, R2 ;  /* 0x0000000207027220 */ /* 0x002fc60000400000 */
[----:B---3--:R-:W-:Y:S01]  /*0460*/  FFMA R6, R6, R14, R19 ;  /* 0x0000000e06067223 */ /* 0x008fe20000000013 */
[----:B------:R-:W-:-:S03]  /*0470*/  FFMA R2, R2, R16, R21 ;  /* 0x0000001002027223 */ /* 0x000fc60000000015 */
[----:B------:R-:W-:Y:S01]  /*0480*/  FMUL R3, R6, R17 ;  /* 0x0000001106037220 */ /* 0x000fe20000400000 */
[----:B------:R-:W-:Y:S01]  /*0490*/  FMUL R2, R2, R15 ;  /* 0x0000000f02027220 */ /* 0x000fe20000400000 */
[----:B------:R-:W-:Y:S06]  /*04a0*/  @P4 EXIT ;  /* 0x000000000000494d */ /* 0x000fec0003800000 */
[----:B------:R-:W-:Y:S01]  /*04b0*/  STG.E.64 desc[UR4][R4.64], R2 ;  /* 0x0000000204007986 */ /* 0x000fe2000c101b04 */
[----:B------:R-:W-:Y:S05]  /*04c0*/  EXIT ;  /* 0x000000000000794d */ /* 0x000fea0003800000 */
.L_x_0:
[----:B------:R-:W-:-:S00]  /*04d0*/  BRA `(.L_x_0) ;  /* 0xfffffffc00fc7947 */ /* 0x000fc0000383ffff */
[----:B------:R-:W-:-:S00]  /*04e0*/  NOP ;  /* 0x0000000000007918 */ /* 0x000fc00000000000 */
        /* <DEDUP_REMOVED lines=9> */
.L_x_1:


//--------------------- .nv.global.init           --------------------------
	.section	.nv.global.init,"aw",@progbits
.nv.global.init:
	.type		_$_str,@object
	.size		_$_str,(_$_str_$_2 - _$_str)
_$_str:
        /*0000*/ 	.byte	0x5f, 0x5f, 0x43, 0x55, 0x44, 0x41, 0x5f, 0x46, 0x54, 0x5a, 0x00
	.type		_$_str_$_2,@object
	.size		_$_str_$_2,(.L_1 - _$_str_$_2)
_$_str_$_2:
        /*000b*/ 	.byte	0x5f, 0x5f, 0x43, 0x55, 0x44, 0x41, 0x5f, 0x50, 0x52, 0x45, 0x43, 0x5f, 0x53, 0x51, 0x52, 0x54
        /*001b*/ 	.byte	0x00
.L_1:


//--------------------- .nv.constant0.triton_poi_fused_add_div_mul_sqrt_sub_2 --------------------------
	.section	.nv.constant0.triton_poi_fused_add_div_mul_sqrt_sub_2,"a",@progbits
	.sectionflags	@""
	.align	4
.nv.constant0.triton_poi_fused_add_div_mul_sqrt_sub_2:
	.zero		588
